//
// Generated by NVIDIA NVVM Compiler
//
// Compiler Build ID: CL-36424714
// Cuda compilation tools, release 13.0, V13.0.88
// Based on NVVM 20.0.0
//

.version 9.0
.target sm_100
.address_size 64

	// .globl	_Z7reduce0PfS_
// _ZZ7reduce0PfS_E5sdata has been demoted
.extern .shared .align 16 .b8 sdata[];

.visible .entry _Z7reduce0PfS_(
	.param .u64 .ptr .align 1 _Z7reduce0PfS__param_0,
	.param .u64 .ptr .align 1 _Z7reduce0PfS__param_1
)
{
	.reg .pred 	%p<5>;
	.reg .b32 	%r<16>;
	.reg .b32 	%f<6>;
	.reg .b64 	%rd<9>;
	// demoted variable
	.shared .align 4 .b8 _ZZ7reduce0PfS_E5sdata[1024];
	ld.param.u64 	%rd2, [_Z7reduce0PfS__param_0];
	ld.param.u64 	%rd1, [_Z7reduce0PfS__param_1];
	cvta.to.global.u64 	%rd3, %rd2;
	mov.u32 	%r1, %tid.x;
	mov.u32 	%r2, %ctaid.x;
	mov.u32 	%r3, %ntid.x;
	mad.lo.s32 	%r7, %r2, %r3, %r1;
	mul.wide.u32 	%rd4, %r7, 4;
	add.s64 	%rd5, %rd3, %rd4;
	ld.global.f32 	%f1, [%rd5];
	shl.b32 	%r8, %r1, 2;
	mov.u32 	%r9, _ZZ7reduce0PfS_E5sdata;
	add.s32 	%r4, %r9, %r8;
	st.shared.f32 	[%r4], %f1;
	bar.sync 	0;
	setp.lt.u32 	%p1, %r3, 2;
	@%p1 bra 	$L__BB0_5;
	mov.b32 	%r15, 1;
$L__BB0_2:
	shl.b32 	%r6, %r15, 1;
	add.s32 	%r11, %r6, -1;
	and.b32  	%r12, %r11, %r1;
	setp.ne.s32 	%p2, %r12, 0;
	@%p2 bra 	$L__BB0_4;
	shl.b32 	%r13, %r15, 2;
	add.s32 	%r14, %r4, %r13;
	ld.shared.f32 	%f2, [%r14];
	ld.shared.f32 	%f3, [%r4];
	add.f32 	%f4, %f2, %f3;
	st.shared.f32 	[%r4], %f4;
$L__BB0_4:
	bar.sync 	0;
	setp.lt.u32 	%p3, %r6, %r3;
	mov.u32 	%r15, %r6;
	@%p3 bra 	$L__BB0_2;
$L__BB0_5:
	setp.ne.s32 	%p4, %r1, 0;
	@%p4 bra 	$L__BB0_7;
	ld.shared.f32 	%f5, [_ZZ7reduce0PfS_E5sdata];
	cvta.to.global.u64 	%rd6, %rd1;
	mul.wide.u32 	%rd7, %r2, 4;
	add.s64 	%rd8, %rd6, %rd7;
	st.global.f32 	[%rd8], %f5;
$L__BB0_7:
	ret;

}
	// .globl	_Z7reduce1PfS_
.visible .entry _Z7reduce1PfS_(
	.param .u64 .ptr .align 1 _Z7reduce1PfS__param_0,
	.param .u64 .ptr .align 1 _Z7reduce1PfS__param_1
)
{
	.reg .pred 	%p<5>;
	.reg .b32 	%r<13>;
	.reg .b32 	%f<6>;
	.reg .b64 	%rd<9>;

	ld.param.u64 	%rd2, [_Z7reduce1PfS__param_0];
	ld.param.u64 	%rd1, [_Z7reduce1PfS__param_1];
	cvta.to.global.u64 	%rd3, %rd2;
	mov.u32 	%r1, %tid.x;
	mov.u32 	%r2, %ctaid.x;
	mov.u32 	%r12, %ntid.x;
	mad.lo.s32 	%r7, %r2, %r12, %r1;
	mul.wide.u32 	%rd4, %r7, 4;
	add.s64 	%rd5, %rd3, %rd4;
	ld.global.f32 	%f1, [%rd5];
	shl.b32 	%r8, %r1, 2;
	mov.u32 	%r9, sdata;
	add.s32 	%r4, %r9, %r8;
	st.shared.f32 	[%r4], %f1;
	bar.sync 	0;
	setp.lt.u32 	%p1, %r12, 2;
	@%p1 bra 	$L__BB1_4;
$L__BB1_1:
	shr.u32 	%r6, %r12, 1;
	setp.ge.u32 	%p2, %r1, %r6;
	@%p2 bra 	$L__BB1_3;
	shl.b32 	%r10, %r6, 2;
	add.s32 	%r11, %r4, %r10;
	ld.shared.f32 	%f2, [%r11];
	ld.shared.f32 	%f3, [%r4];
	add.f32 	%f4, %f2, %f3;
	st.shared.f32 	[%r4], %f4;
$L__BB1_3:
	bar.sync 	0;
	setp.gt.u32 	%p3, %r12, 3;
	mov.u32 	%r12, %r6;
	@%p3 bra 	$L__BB1_1;
$L__BB1_4:
	setp.ne.s32 	%p4, %r1, 0;
	@%p4 bra 	$L__BB1_6;
	ld.shared.f32 	%f5, [sdata];
	cvta.to.global.u64 	%rd6, %rd1;
	mul.wide.u32 	%rd7, %r2, 4;
	add.s64 	%rd8, %rd6, %rd7;
	st.global.f32 	[%rd8], %f5;
$L__BB1_6:
	ret;

}
	// .globl	_Z7reduce2PfS_
.visible .entry _Z7reduce2PfS_(
	.param .u64 .ptr .align 1 _Z7reduce2PfS__param_0,
	.param .u64 .ptr .align 1 _Z7reduce2PfS__param_1
)
{
	.reg .pred 	%p<6>;
	.reg .b32 	%r<13>;
	.reg .b32 	%f<24>;
	.reg .b64 	%rd<9>;

	ld.param.u64 	%rd2, [_Z7reduce2PfS__param_0];
	ld.param.u64 	%rd1, [_Z7reduce2PfS__param_1];
	cvta.to.global.u64 	%rd3, %rd2;
	mov.u32 	%r1, %tid.x;
	mov.u32 	%r2, %ctaid.x;
	mov.u32 	%r12, %ntid.x;
	mad.lo.s32 	%r7, %r2, %r12, %r1;
	mul.wide.u32 	%rd4, %r7, 4;
	add.s64 	%rd5, %rd3, %rd4;
	ld.global.f32 	%f1, [%rd5];
	shl.b32 	%r8, %r1, 2;
	mov.u32 	%r9, sdata;
	add.s32 	%r4, %r9, %r8;
	st.shared.f32 	[%r4], %f1;
	bar.sync 	0;
	setp.lt.u32 	%p1, %r12, 66;
	@%p1 bra 	$L__BB2_4;
$L__BB2_1:
	shr.u32 	%r6, %r12, 1;
	setp.ge.u32 	%p2, %r1, %r6;
	@%p2 bra 	$L__BB2_3;
	shl.b32 	%r10, %r6, 2;
	add.s32 	%r11, %r4, %r10;
	ld.shared.f32 	%f2, [%r11];
	ld.shared.f32 	%f3, [%r4];
	add.f32 	%f4, %f2, %f3;
	st.shared.f32 	[%r4], %f4;
$L__BB2_3:
	bar.sync 	0;
	setp.gt.u32 	%p3, %r12, 131;
	mov.u32 	%r12, %r6;
	@%p3 bra 	$L__BB2_1;
$L__BB2_4:
	setp.gt.u32 	%p4, %r1, 31;
	@%p4 bra 	$L__BB2_7;
	ld.volatile.shared.f32 	%f5, [%r4+128];
	ld.volatile.shared.f32 	%f6, [%r4];
	add.f32 	%f7, %f5, %f6;
	st.volatile.shared.f32 	[%r4], %f7;
	ld.volatile.shared.f32 	%f8, [%r4+64];
	ld.volatile.shared.f32 	%f9, [%r4];
	add.f32 	%f10, %f8, %f9;
	st.volatile.shared.f32 	[%r4], %f10;
	ld.volatile.shared.f32 	%f11, [%r4+32];
	ld.volatile.shared.f32 	%f12, [%r4];
	add.f32 	%f13, %f11, %f12;
	st.volatile.shared.f32 	[%r4], %f13;
	ld.volatile.shared.f32 	%f14, [%r4+16];
	ld.volatile.shared.f32 	%f15, [%r4];
	add.f32 	%f16, %f14, %f15;
	st.volatile.shared.f32 	[%r4], %f16;
	ld.volatile.shared.f32 	%f17, [%r4+8];
	ld.volatile.shared.f32 	%f18, [%r4];
	add.f32 	%f19, %f17, %f18;
	st.volatile.shared.f32 	[%r4], %f19;
	ld.volatile.shared.f32 	%f20, [%r4+4];
	ld.volatile.shared.f32 	%f21, [%r4];
	add.f32 	%f22, %f20, %f21;
	st.volatile.shared.f32 	[%r4], %f22;
	setp.ne.s32 	%p5, %r1, 0;
	@%p5 bra 	$L__BB2_7;
	ld.shared.f32 	%f23, [sdata];
	cvta.to.global.u64 	%rd6, %rd1;
	mul.wide.u32 	%rd7, %r2, 4;
	add.s64 	%rd8, %rd6, %rd7;
	st.global.f32 	[%rd8], %f23;
$L__BB2_7:
	ret;

}
	// .globl	_Z7reduce3PfS_
.visible .entry _Z7reduce3PfS_(
	.param .u64 .ptr .align 1 _Z7reduce3PfS__param_0,
	.param .u64 .ptr .align 1 _Z7reduce3PfS__param_1
)
{
	.reg .pred 	%p<6>;
	.reg .b32 	%r<16>;
	.reg .b32 	%f<26>;
	.reg .b64 	%rd<11>;

	ld.param.u64 	%rd2, [_Z7reduce3PfS__param_0];
	ld.param.u64 	%rd1, [_Z7reduce3PfS__param_1];
	cvta.to.global.u64 	%rd3, %rd2;
	mov.u32 	%r1, %tid.x;
	mov.u32 	%r2, %ctaid.x;
	mov.u32 	%r15, %ntid.x;
	mul.lo.s32 	%r7, %r15, %r2;
	shl.b32 	%r8, %r7, 1;
	add.s32 	%r9, %r8, %r1;
	mul.wide.u32 	%rd4, %r9, 4;
	add.s64 	%rd5, %rd3, %rd4;
	ld.global.f32 	%f1, [%rd5];
	add.s32 	%r10, %r9, %r15;
	mul.wide.u32 	%rd6, %r10, 4;
	add.s64 	%rd7, %rd3, %rd6;
	ld.global.f32 	%f2, [%rd7];
	add.f32 	%f3, %f1, %f2;
	shl.b32 	%r11, %r1, 2;
	mov.u32 	%r12, sdata;
	add.s32 	%r4, %r12, %r11;
	st.shared.f32 	[%r4], %f3;
	bar.sync 	0;
	setp.lt.u32 	%p1, %r15, 66;
	@%p1 bra 	$L__BB3_4;
$L__BB3_1:
	shr.u32 	%r6, %r15, 1;
	setp.ge.u32 	%p2, %r1, %r6;
	@%p2 bra 	$L__BB3_3;
	shl.b32 	%r13, %r6, 2;
	add.s32 	%r14, %r4, %r13;
	ld.shared.f32 	%f4, [%r14];
	ld.shared.f32 	%f5, [%r4];
	add.f32 	%f6, %f4, %f5;
	st.shared.f32 	[%r4], %f6;
$L__BB3_3:
	bar.sync 	0;
	setp.gt.u32 	%p3, %r15, 131;
	mov.u32 	%r15, %r6;
	@%p3 bra 	$L__BB3_1;
$L__BB3_4:
	setp.gt.u32 	%p4, %r1, 31;
	@%p4 bra 	$L__BB3_7;
	ld.volatile.shared.f32 	%f7, [%r4+128];
	ld.volatile.shared.f32 	%f8, [%r4];
	add.f32 	%f9, %f7, %f8;
	st.volatile.shared.f32 	[%r4], %f9;
	ld.volatile.shared.f32 	%f10, [%r4+64];
	ld.volatile.shared.f32 	%f11, [%r4];
	add.f32 	%f12, %f10, %f11;
	st.volatile.shared.f32 	[%r4], %f12;
	ld.volatile.shared.f32 	%f13, [%r4+32];
	ld.volatile.shared.f32 	%f14, [%r4];
	add.f32 	%f15, %f13, %f14;
	st.volatile.shared.f32 	[%r4], %f15;
	ld.volatile.shared.f32 	%f16, [%r4+16];
	ld.volatile.shared.f32 	%f17, [%r4];
	add.f32 	%f18, %f16, %f17;
	st.volatile.shared.f32 	[%r4], %f18;
	ld.volatile.shared.f32 	%f19, [%r4+8];
	ld.volatile.shared.f32 	%f20, [%r4];
	add.f32 	%f21, %f19, %f20;
	st.volatile.shared.f32 	[%r4], %f21;
	ld.volatile.shared.f32 	%f22, [%r4+4];
	ld.volatile.shared.f32 	%f23, [%r4];
	add.f32 	%f24, %f22, %f23;
	st.volatile.shared.f32 	[%r4], %f24;
	setp.ne.s32 	%p5, %r1, 0;
	@%p5 bra 	$L__BB3_7;
	ld.shared.f32 	%f25, [sdata];
	cvta.to.global.u64 	%rd8, %rd1;
	mul.wide.u32 	%rd9, %r2, 4;
	add.s64 	%rd10, %rd8, %rd9;
	st.global.f32 	[%rd10], %f25;
$L__BB3_7:
	ret;

}
	// .globl	_Z7reduce4PfS_i
.visible .entry _Z7reduce4PfS_i(
	.param .u64 .ptr .align 1 _Z7reduce4PfS_i_param_0,
	.param .u64 .ptr .align 1 _Z7reduce4PfS_i_param_1,
	.param .u32 _Z7reduce4PfS_i_param_2
)
{
	.reg .pred 	%p<8>;
	.reg .b32 	%r<19>;
	.reg .b32 	%f<31>;
	.reg .b64 	%rd<9>;

	ld.param.u64 	%rd2, [_Z7reduce4PfS_i_param_0];
	ld.param.u64 	%rd3, [_Z7reduce4PfS_i_param_1];
	ld.param.u32 	%r11, [_Z7reduce4PfS_i_param_2];
	mov.u32 	%r1, %tid.x;
	mov.u32 	%r2, %ctaid.x;
	mov.u32 	%r18, %ntid.x;
	mad.lo.s32 	%r17, %r2, %r18, %r1;
	setp.ge.u32 	%p1, %r17, %r11;
	mov.f32 	%f30, 0f00000000;
	@%p1 bra 	$L__BB4_3;
	mov.u32 	%r12, %nctaid.x;
	mul.lo.s32 	%r5, %r18, %r12;
	cvta.to.global.u64 	%rd1, %rd2;
	mov.f32 	%f30, 0f00000000;
$L__BB4_2:
	mul.wide.u32 	%rd4, %r17, 4;
	add.s64 	%rd5, %rd1, %rd4;
	ld.global.f32 	%f6, [%rd5];
	add.f32 	%f30, %f30, %f6;
	add.s32 	%r17, %r17, %r5;
	setp.lt.u32 	%p2, %r17, %r11;
	@%p2 bra 	$L__BB4_2;
$L__BB4_3:
	shl.b32 	%r13, %r1, 2;
	mov.u32 	%r14, sdata;
	add.s32 	%r8, %r14, %r13;
	st.shared.f32 	[%r8], %f30;
	bar.sync 	0;
	setp.lt.u32 	%p3, %r18, 66;
	@%p3 bra 	$L__BB4_7;
$L__BB4_4:
	shr.u32 	%r10, %r18, 1;
	setp.ge.u32 	%p4, %r1, %r10;
	@%p4 bra 	$L__BB4_6;
	shl.b32 	%r15, %r10, 2;
	add.s32 	%r16, %r8, %r15;
	ld.shared.f32 	%f7, [%r16];
	ld.shared.f32 	%f8, [%r8];
	add.f32 	%f9, %f7, %f8;
	st.shared.f32 	[%r8], %f9;
$L__BB4_6:
	bar.sync 	0;
	setp.gt.u32 	%p5, %r18, 131;
	mov.u32 	%r18, %r10;
	@%p5 bra 	$L__BB4_4;
$L__BB4_7:
	setp.gt.u32 	%p6, %r1, 31;
	@%p6 bra 	$L__BB4_10;
	ld.volatile.shared.f32 	%f10, [%r8+128];
	ld.volatile.shared.f32 	%f11, [%r8];
	add.f32 	%f12, %f10, %f11;
	st.volatile.shared.f32 	[%r8], %f12;
	ld.volatile.shared.f32 	%f13, [%r8+64];
	ld.volatile.shared.f32 	%f14, [%r8];
	add.f32 	%f15, %f13, %f14;
	st.volatile.shared.f32 	[%r8], %f15;
	ld.volatile.shared.f32 	%f16, [%r8+32];
	ld.volatile.shared.f32 	%f17, [%r8];
	add.f32 	%f18, %f16, %f17;
	st.volatile.shared.f32 	[%r8], %f18;
	ld.volatile.shared.f32 	%f19, [%r8+16];
	ld.volatile.shared.f32 	%f20, [%r8];
	add.f32 	%f21, %f19, %f20;
	st.volatile.shared.f32 	[%r8], %f21;
	ld.volatile.shared.f32 	%f22, [%r8+8];
	ld.volatile.shared.f32 	%f23, [%r8];
	add.f32 	%f24, %f22, %f23;
	st.volatile.shared.f32 	[%r8], %f24;
	ld.volatile.shared.f32 	%f25, [%r8+4];
	ld.volatile.shared.f32 	%f26, [%r8];
	add.f32 	%f27, %f25, %f26;
	st.volatile.shared.f32 	[%r8], %f27;
	setp.ne.s32 	%p7, %r1, 0;
	@%p7 bra 	$L__BB4_10;
	ld.shared.f32 	%f28, [sdata];
	cvta.to.global.u64 	%rd6, %rd3;
	mul.wide.u32 	%rd7, %r2, 4;
	add.s64 	%rd8, %rd6, %rd7;
	st.global.f32 	[%rd8], %f28;
$L__BB4_10:
	ret;

}


// ===== COMPILED SASS (sm_100) =====

	.target	sm_100

	.elftype	@"ET_EXEC"


//--------------------- .note.nv.tkinfo           --------------------------
	.section	.note.nv.tkinfo,"",@"SHT_NOTE"
	.sectionflags	@"SHF_NOTE_NV_TKINFO"
	.tkinfo
        /*0018*/ 	.word	0x00000002
        /*0030*/ 	.string	""
        /*0030*/ 	.string	"ptxas"
        /*0030*/ 	.string	"Cuda compilation tools, release 13.0, V13.0.88"
        /*0030*/ 	.string	"Build cuda_13.0.r13.0/compiler.36424714_0"
        /*0030*/ 	.string	"-arch sm_100 -m 64 "



//--------------------- .note.nv.cuinfo           --------------------------
	.section	.note.nv.cuinfo,"",@"SHT_NOTE"
	.sectionflags	@"SHF_NOTE_NV_CUINFO"
        /*0018*/ 	.short	0x0002
        /*001a*/ 	.short	0x0064
        /*001c*/ 	.short	0x0082
	.zero		2


//--------------------- .nv.info                  --------------------------
	.section	.nv.info,"",@"SHT_CUDA_INFO"
	.align	4


	//----- nvinfo : EIATTR_REGCOUNT
	.align		4
        /*0000*/ 	.byte	0x04, 0x2f
        /*0002*/ 	.short	(.L_1 - .L_0)
	.align		4
.L_0:
        /*0004*/ 	.word	index@(_Z7reduce0PfS_)
        /*0008*/ 	.word	0x0000000b


	//----- nvinfo : EIATTR_FRAME_SIZE
	.align		4
.L_1:
        /*000c*/ 	.byte	0x04, 0x11
        /*000e*/ 	.short	(.L_3 - .L_2)
	.align		4
.L_2:
        /*0010*/ 	.word	index@(_Z7reduce0PfS_)
        /*0014*/ 	.word	0x00000000


	//----- nvinfo : EIATTR_REGCOUNT
	.align		4
.L_3:
        /*0018*/ 	.byte	0x04, 0x2f
        /*001a*/ 	.short	(.L_5 - .L_4)
	.align		4
.L_4:
        /*001c*/ 	.word	index@(_Z7reduce1PfS_)
        /*0020*/ 	.word	0x0000000b


	//----- nvinfo : EIATTR_FRAME_SIZE
	.align		4
.L_5:
        /*0024*/ 	.byte	0x04, 0x11
        /*0026*/ 	.short	(.L_7 - .L_6)
	.align		4
.L_6:
        /*0028*/ 	.word	index@(_Z7reduce1PfS_)
        /*002c*/ 	.word	0x00000000


	//----- nvinfo : EIATTR_REGCOUNT
	.align		4
.L_7:
        /*0030*/ 	.byte	0x04, 0x2f
        /*0032*/ 	.short	(.L_9 - .L_8)
	.align		4
.L_8:
        /*0034*/ 	.word	index@(_Z7reduce2PfS_)
        /*0038*/ 	.word	0x0000000b


	//----- nvinfo : EIATTR_FRAME_SIZE
	.align		4
.L_9:
        /*003c*/ 	.byte	0x04, 0x11
        /*003e*/ 	.short	(.L_11 - .L_10)
	.align		4
.L_10:
        /*0040*/ 	.word	index@(_Z7reduce2PfS_)
        /*0044*/ 	.word	0x00000000


	//----- nvinfo : EIATTR_REGCOUNT
	.align		4
.L_11:
        /*0048*/ 	.byte	0x04, 0x2f
        /*004a*/ 	.short	(.L_13 - .L_12)
	.align		4
.L_12:
        /*004c*/ 	.word	index@(_Z7reduce3PfS_)
        /*0050*/ 	.word	0x0000000d


	//----- nvinfo : EIATTR_FRAME_SIZE
	.align		4
.L_13:
        /*0054*/ 	.byte	0x04, 0x11
        /*0056*/ 	.short	(.L_15 - .L_14)
	.align		4
.L_14:
        /*0058*/ 	.word	index@(_Z7reduce3PfS_)
        /*005c*/ 	.word	0x00000000


	//----- nvinfo : EIATTR_REGCOUNT
	.align		4
.L_15:
        /*0060*/ 	.byte	0x04, 0x2f
        /*0062*/ 	.short	(.L_17 - .L_16)
	.align		4
.L_16:
        /*0064*/ 	.word	index@(_Z7reduce4PfS_i)
        /*0068*/ 	.word	0x0000000e


	//----- nvinfo : EIATTR_FRAME_SIZE
	.align		4
.L_17:
        /*006c*/ 	.byte	0x04, 0x11
        /*006e*/ 	.short	(.L_19 - .L_18)
	.align		4
.L_18:
        /*0070*/ 	.word	index@(_Z7reduce4PfS_i)
        /*0074*/ 	.word	0x00000000


	//----- nvinfo : EIATTR_MIN_STACK_SIZE
	.align		4
.L_19:
        /*0078*/ 	.byte	0x04, 0x12
        /*007a*/ 	.short	(.L_21 - .L_20)
	.align		4
.L_20:
        /*007c*/ 	.word	index@(_Z7reduce4PfS_i)
        /*0080*/ 	.word	0x00000000


	//----- nvinfo : EIATTR_MIN_STACK_SIZE
	.align		4
.L_21:
        /*0084*/ 	.byte	0x04, 0x12
        /*0086*/ 	.short	(.L_23 - .L_22)
	.align		4
.L_22:
        /*0088*/ 	.word	index@(_Z7reduce3PfS_)
        /*008c*/ 	.word	0x00000000


	//----- nvinfo : EIATTR_MIN_STACK_SIZE
	.align		4
.L_23:
        /*0090*/ 	.byte	0x04, 0x12
        /*0092*/ 	.short	(.L_25 - .L_24)
	.align		4
.L_24:
        /*0094*/ 	.word	index@(_Z7reduce2PfS_)
        /*0098*/ 	.word	0x00000000


	//----- nvinfo : EIATTR_MIN_STACK_SIZE
	.align		4
.L_25:
        /*009c*/ 	.byte	0x04, 0x12
        /*009e*/ 	.short	(.L_27 - .L_26)
	.align		4
.L_26:
        /*00a0*/ 	.word	index@(_Z7reduce1PfS_)
        /*00a4*/ 	.word	0x00000000


	//----- nvinfo : EIATTR_MIN_STACK_SIZE
	.align		4
.L_27:
        /*00a8*/ 	.byte	0x04, 0x12
        /*00aa*/ 	.short	(.L_29 - .L_28)
	.align		4
.L_28:
        /*00ac*/ 	.word	index@(_Z7reduce0PfS_)
        /*00b0*/ 	.word	0x00000000
.L_29:


//--------------------- .nv.compat                --------------------------
	.section	.nv.compat,"",@"SHT_CUDA_COMPAT_INFO"
	.align	4
        /*0000*/ 	.byte	0x02, 0x09, 0x00, 0x00, 0x02, 0x02, 0x01, 0x00, 0x02, 0x05, 0x05, 0x00, 0x03, 0x07, 0x01, 0x01
        /*0010*/ 	.byte	0x02, 0x03, 0x00, 0x00, 0x02, 0x06, 0x01, 0x00, 0x04, 0x0b, 0x08, 0x00, 0x09, 0x00, 0x00, 0x00
        /*0020*/ 	.byte	0x00, 0x00, 0x00, 0x00


//--------------------- .nv.info._Z7reduce4PfS_i  --------------------------
	.section	.nv.info._Z7reduce4PfS_i,"",@"SHT_CUDA_INFO"
	.sectionflags	@""
	.align	4


	//----- nvinfo : EIATTR_CUDA_API_VERSION
	.align		4
        /*0000*/ 	.byte	0x04, 0x37
        /*0002*/ 	.short	(.L_31 - .L_30)
.L_30:
        /*0004*/ 	.word	0x00000082


	//----- nvinfo : EIATTR_KPARAM_INFO
	.align		4
.L_31:
        /*0008*/ 	.byte	0x04, 0x17
        /*000a*/ 	.short	(.L_33 - .L_32)
.L_32:
        /*000c*/ 	.word	0x00000000
        /*0010*/ 	.short	0x0002
        /*0012*/ 	.short	0x0010
        /*0014*/ 	.byte	0x00, 0xf0, 0x11, 0x00


	//----- nvinfo : EIATTR_KPARAM_INFO
	.align		4
.L_33:
        /*0018*/ 	.byte	0x04, 0x17
        /*001a*/ 	.short	(.L_35 - .L_34)
.L_34:
        /*001c*/ 	.word	0x00000000
        /*0020*/ 	.short	0x0001
        /*0022*/ 	.short	0x0008
        /*0024*/ 	.byte	0x00, 0xf5, 0x21, 0x00


	//----- nvinfo : EIATTR_KPARAM_INFO
	.align		4
.L_35:
        /*0028*/ 	.byte	0x04, 0x17
        /*002a*/ 	.short	(.L_37 - .L_36)
.L_36:
        /*002c*/ 	.word	0x00000000
        /*0030*/ 	.short	0x0000
        /*0032*/ 	.short	0x0000
        /*0034*/ 	.byte	0x00, 0xf5, 0x21, 0x00


	//----- nvinfo : EIATTR_SPARSE_MMA_MASK
	.align		4
.L_37:
        /*0038*/ 	.byte	0x03, 0x50
        /*003a*/ 	.short	0x0000


	//----- nvinfo : EIATTR_MAXREG_COUNT
	.align		4
        /*003c*/ 	.byte	0x03, 0x1b
        /*003e*/ 	.short	0x00ff


	//----- nvinfo : EIATTR_NUM_BARRIERS
	.align		4
        /*0040*/ 	.byte	0x02, 0x4c
        /*0042*/ 	.byte	0x01
	.zero		1


	//----- nvinfo : EIATTR_MERCURY_ISA_VERSION
	.align		4
        /*0044*/ 	.byte	0x03, 0x5f
        /*0046*/ 	.short	0x0101


	//----- nvinfo : EIATTR_VRC_CTA_INIT_COUNT
	.align		4
        /*0048*/ 	.byte	0x02, 0x4a
	.zero		1
	.zero		1


	//----- nvinfo : EIATTR_EXIT_INSTR_OFFSETS
	.align		4
        /*004c*/ 	.byte	0x04, 0x1c
        /*004e*/ 	.short	(.L_39 - .L_38)


	//   ....[0]....
.L_38:
        /*0050*/ 	.word	0x000002b0


	//   ....[1]....
        /*0054*/ 	.word	0x00000450


	//   ....[2]....
        /*0058*/ 	.word	0x000004d0


	//----- nvinfo : EIATTR_CRS_STACK_SIZE
	.align		4
.L_39:
        /*005c*/ 	.byte	0x04, 0x1e
        /*005e*/ 	.short	(.L_41 - .L_40)
.L_40:
        /*0060*/ 	.word	0x00000000


	//----- nvinfo : EIATTR_CBANK_PARAM_SIZE
	.align		4
.L_41:
        /*0064*/ 	.byte	0x03, 0x19
        /*0066*/ 	.short	0x0014


	//----- nvinfo : EIATTR_PARAM_CBANK
	.align		4
        /*0068*/ 	.byte	0x04, 0x0a
        /*006a*/ 	.short	(.L_43 - .L_42)
	.align		4
.L_42:
        /*006c*/ 	.word	index@(.nv.constant0._Z7reduce4PfS_i)
        /*0070*/ 	.short	0x0380
        /*0072*/ 	.short	0x0014


	//----- nvinfo : EIATTR_SW_WAR
	.align		4
.L_43:
        /*0074*/ 	.byte	0x04, 0x36
        /*0076*/ 	.short	(.L_45 - .L_44)
.L_44:
        /*0078*/ 	.word	0x00000008
.L_45:


//--------------------- .nv.info._Z7reduce3PfS_   --------------------------
	.section	.nv.info._Z7reduce3PfS_,"",@"SHT_CUDA_INFO"
	.sectionflags	@""
	.align	4


	//----- nvinfo : EIATTR_CUDA_API_VERSION
	.align		4
        /*0000*/ 	.byte	0x04, 0x37
        /*0002*/ 	.short	(.L_47 - .L_46)
.L_46:
        /*0004*/ 	.word	0x00000082


	//----- nvinfo : EIATTR_KPARAM_INFO
	.align		4
.L_47:
        /*0008*/ 	.byte	0x04, 0x17
        /*000a*/ 	.short	(.L_49 - .L_48)
.L_48:
        /*000c*/ 	.word	0x00000000
        /*0010*/ 	.short	0x0001
        /*0012*/ 	.short	0x0008
        /*0014*/ 	.byte	0x00, 0xf5, 0x21, 0x00


	//----- nvinfo : EIATTR_KPARAM_INFO
	.align		4
.L_49:
        /*0018*/ 	.byte	0x04, 0x17
        /*001a*/ 	.short	(.L_51 - .L_50)
.L_50:
        /*001c*/ 	.word	0x00000000
        /*0020*/ 	.short	0x0000
        /*0022*/ 	.short	0x0000
        /*0024*/ 	.byte	0x00, 0xf5, 0x21, 0x00


	//----- nvinfo : EIATTR_SPARSE_MMA_MASK
	.align		4
.L_51:
        /*0028*/ 	.byte	0x03, 0x50
        /*002a*/ 	.short	0x0000


	//----- nvinfo : EIATTR_MAXREG_COUNT
	.align		4
        /*002c*/ 	.byte	0x03, 0x1b
        /*002e*/ 	.short	0x00ff


	//----- nvinfo : EIATTR_NUM_BARRIERS
	.align		4
        /*0030*/ 	.byte	0x02, 0x4c
        /*0032*/ 	.byte	0x01
	.zero		1


	//----- nvinfo : EIATTR_MERCURY_ISA_VERSION
	.align		4
        /*0034*/ 	.byte	0x03, 0x5f
        /*0036*/ 	.short	0x0101


	//----- nvinfo : EIATTR_VRC_CTA_INIT_COUNT
	.align		4
        /*0038*/ 	.byte	0x02, 0x4a
	.zero		1
	.zero		1


	//----- nvinfo : EIATTR_EXIT_INSTR_OFFSETS
	.align		4
        /*003c*/ 	.byte	0x04, 0x1c
        /*003e*/ 	.short	(.L_53 - .L_52)


	//   ....[0]....
.L_52:
        /*0040*/ 	.word	0x00000230


	//   ....[1]....
        /*0044*/ 	.word	0x000003d0


	//   ....[2]....
        /*0048*/ 	.word	0x00000450


	//----- nvinfo : EIATTR_CBANK_PARAM_SIZE
	.align		4
.L_53:
        /*004c*/ 	.byte	0x03, 0x19
        /*004e*/ 	.short	0x0010


	//----- nvinfo : EIATTR_PARAM_CBANK
	.align		4
        /*0050*/ 	.byte	0x04, 0x0a
        /*0052*/ 	.short	(.L_55 - .L_54)
	.align		4
.L_54:
        /*0054*/ 	.word	index@(.nv.constant0._Z7reduce3PfS_)
        /*0058*/ 	.short	0x0380
        /*005a*/ 	.short	0x0010


	//----- nvinfo : EIATTR_SW_WAR
	.align		4
.L_55:
        /*005c*/ 	.byte	0x04, 0x36
        /*005e*/ 	.short	(.L_57 - .L_56)
.L_56:
        /*0060*/ 	.word	0x00000008
.L_57:


//--------------------- .nv.info._Z7reduce2PfS_   --------------------------
	.section	.nv.info._Z7reduce2PfS_,"",@"SHT_CUDA_INFO"
	.sectionflags	@""
	.align	4


	//----- nvinfo : EIATTR_CUDA_API_VERSION
	.align		4
        /*0000*/ 	.byte	0x04, 0x37
        /*0002*/ 	.short	(.L_59 - .L_58)
.L_58:
        /*0004*/ 	.word	0x00000082


	//----- nvinfo : EIATTR_KPARAM_INFO
	.align		4
.L_59:
        /*0008*/ 	.byte	0x04, 0x17
        /*000a*/ 	.short	(.L_61 - .L_60)
.L_60:
        /*000c*/ 	.word	0x00000000
        /*0010*/ 	.short	0x0001
        /*0012*/ 	.short	0x0008
        /*0014*/ 	.byte	0x00, 0xf5, 0x21, 0x00


	//----- nvinfo : EIATTR_KPARAM_INFO
	.align		4
.L_61:
        /*0018*/ 	.byte	0x04, 0x17
        /*001a*/ 	.short	(.L_63 - .L_62)
.L_62:
        /*001c*/ 	.word	0x00000000
        /*0020*/ 	.short	0x0000
        /*0022*/ 	.short	0x0000
        /*0024*/ 	.byte	0x00, 0xf5, 0x21, 0x00


	//----- nvinfo : EIATTR_SPARSE_MMA_MASK
	.align		4
.L_63:
        /*0028*/ 	.byte	0x03, 0x50
        /*002a*/ 	.short	0x0000


	//----- nvinfo : EIATTR_MAXREG_COUNT
	.align		4
        /*002c*/ 	.byte	0x03, 0x1b
        /*002e*/ 	.short	0x00ff


	//----- nvinfo : EIATTR_NUM_BARRIERS
	.align		4
        /*0030*/ 	.byte	0x02, 0x4c
        /*0032*/ 	.byte	0x01
	.zero		1


	//----- nvinfo : EIATTR_MERCURY_ISA_VERSION
	.align		4
        /*0034*/ 	.byte	0x03, 0x5f
        /*0036*/ 	.short	0x0101


	//----- nvinfo : EIATTR_VRC_CTA_INIT_COUNT
	.align		4
        /*0038*/ 	.byte	0x02, 0x4a
	.zero		1
	.zero		1


	//----- nvinfo : EIATTR_EXIT_INSTR_OFFSETS
	.align		4
        /*003c*/ 	.byte	0x04, 0x1c
        /*003e*/ 	.short	(.L_65 - .L_64)


	//   ....[0]....
.L_64:
        /*0040*/ 	.word	0x000001e0


	//   ....[1]....
        /*0044*/ 	.word	0x00000380


	//   ....[2]....
        /*0048*/ 	.word	0x00000400


	//----- nvinfo : EIATTR_CBANK_PARAM_SIZE
	.align		4
.L_65:
        /*004c*/ 	.byte	0x03, 0x19
        /*004e*/ 	.short	0x0010


	//----- nvinfo : EIATTR_PARAM_CBANK
	.align		4
        /*0050*/ 	.byte	0x04, 0x0a
        /*0052*/ 	.short	(.L_67 - .L_66)
	.align		4
.L_66:
        /*0054*/ 	.word	index@(.nv.constant0._Z7reduce2PfS_)
        /*0058*/ 	.short	0x0380
        /*005a*/ 	.short	0x0010


	//----- nvinfo : EIATTR_SW_WAR
	.align		4
.L_67:
        /*005c*/ 	.byte	0x04, 0x36
        /*005e*/ 	.short	(.L_69 - .L_68)
.L_68:
        /*0060*/ 	.word	0x00000008
.L_69:


//--------------------- .nv.info._Z7reduce1PfS_   --------------------------
	.section	.nv.info._Z7reduce1PfS_,"",@"SHT_CUDA_INFO"
	.sectionflags	@""
	.align	4


	//----- nvinfo : EIATTR_CUDA_API_VERSION
	.align		4
        /*0000*/ 	.byte	0x04, 0x37
        /*0002*/ 	.short	(.L_71 - .L_70)
.L_70:
        /*0004*/ 	.word	0x00000082


	//----- nvinfo : EIATTR_KPARAM_INFO
	.align		4
.L_71:
        /*0008*/ 	.byte	0x04, 0x17
        /*000a*/ 	.short	(.L_73 - .L_72)
.L_72:
        /*000c*/ 	.word	0x00000000
        /*0010*/ 	.short	0x0001
        /*0012*/ 	.short	0x0008
        /*0014*/ 	.byte	0x00, 0xf5, 0x21, 0x00


	//----- nvinfo : EIATTR_KPARAM_INFO
	.align		4
.L_73:
        /*0018*/ 	.byte	0x04, 0x17
        /*001a*/ 	.short	(.L_75 - .L_74)
.L_74:
        /*001c*/ 	.word	0x00000000
        /*0020*/ 	.short	0x0000
        /*0022*/ 	.short	0x0000
        /*0024*/ 	.byte	0x00, 0xf5, 0x21, 0x00


	//----- nvinfo : EIATTR_SPARSE_MMA_MASK
	.align		4
.L_75:
        /*0028*/ 	.byte	0x03, 0x50
        /*002a*/ 	.short	0x0000


	//----- nvinfo : EIATTR_MAXREG_COUNT
	.align		4
        /*002c*/ 	.byte	0x03, 0x1b
        /*002e*/ 	.short	0x00ff


	//----- nvinfo : EIATTR_NUM_BARRIERS
	.align		4
        /*0030*/ 	.byte	0x02, 0x4c
        /*0032*/ 	.byte	0x01
	.zero		1


	//----- nvinfo : EIATTR_MERCURY_ISA_VERSION
	.align		4
        /*0034*/ 	.byte	0x03, 0x5f
        /*0036*/ 	.short	0x0101


	//----- nvinfo : EIATTR_VRC_CTA_INIT_COUNT
	.align		4
        /*0038*/ 	.byte	0x02, 0x4a
	.zero		1
	.zero		1


	//----- nvinfo : EIATTR_EXIT_INSTR_OFFSETS
	.align		4
        /*003c*/ 	.byte	0x04, 0x1c
        /*003e*/ 	.short	(.L_77 - .L_76)


	//   ....[0]....
.L_76:
        /*0040*/ 	.word	0x000001e0


	//   ....[1]....
        /*0044*/ 	.word	0x00000260


	//----- nvinfo : EIATTR_CBANK_PARAM_SIZE
	.align		4
.L_77:
        /*0048*/ 	.byte	0x03, 0x19
        /*004a*/ 	.short	0x0010


	//----- nvinfo : EIATTR_PARAM_CBANK
	.align		4
        /*004c*/ 	.byte	0x04, 0x0a
        /*004e*/ 	.short	(.L_79 - .L_78)
	.align		4
.L_78:
        /*0050*/ 	.word	index@(.nv.constant0._Z7reduce1PfS_)
        /*0054*/ 	.short	0x0380
        /*0056*/ 	.short	0x0010


	//----- nvinfo : EIATTR_SW_WAR
	.align		4
.L_79:
        /*0058*/ 	.byte	0x04, 0x36
        /*005a*/ 	.short	(.L_81 - .L_80)
.L_80:
        /*005c*/ 	.word	0x00000008
.L_81:


//--------------------- .nv.info._Z7reduce0PfS_   --------------------------
	.section	.nv.info._Z7reduce0PfS_,"",@"SHT_CUDA_INFO"
	.sectionflags	@""
	.align	4


	//----- nvinfo : EIATTR_CUDA_API_VERSION
	.align		4
        /*0000*/ 	.byte	0x04, 0x37
        /*0002*/ 	.short	(.L_83 - .L_82)
.L_82:
        /*0004*/ 	.word	0x00000082


	//----- nvinfo : EIATTR_KPARAM_INFO
	.align		4
.L_83:
        /*0008*/ 	.byte	0x04, 0x17
        /*000a*/ 	.short	(.L_85 - .L_84)
.L_84:
        /*000c*/ 	.word	0x00000000
        /*0010*/ 	.short	0x0001
        /*0012*/ 	.short	0x0008
        /*0014*/ 	.byte	0x00, 0xf5, 0x21, 0x00


	//----- nvinfo : EIATTR_KPARAM_INFO
	.align		4
.L_85:
        /*0018*/ 	.byte	0x04, 0x17
        /*001a*/ 	.short	(.L_87 - .L_86)
.L_86:
        /*001c*/ 	.word	0x00000000
        /*0020*/ 	.short	0x0000
        /*0022*/ 	.short	0x0000
        /*0024*/ 	.byte	0x00, 0xf5, 0x21, 0x00


	//----- nvinfo : EIATTR_SPARSE_MMA_MASK
	.align		4
.L_87:
        /*0028*/ 	.byte	0x03, 0x50
        /*002a*/ 	.short	0x0000


	//----- nvinfo : EIATTR_MAXREG_COUNT
	.align		4
        /*002c*/ 	.byte	0x03, 0x1b
        /*002e*/ 	.short	0x00ff


	//----- nvinfo : EIATTR_NUM_BARRIERS
	.align		4
        /*0030*/ 	.byte	0x02, 0x4c
        /*0032*/ 	.byte	0x01
	.zero		1


	//----- nvinfo : EIATTR_MERCURY_ISA_VERSION
	.align		4
        /*0034*/ 	.byte	0x03, 0x5f
        /*0036*/ 	.short	0x0101


	//----- nvinfo : EIATTR_VRC_CTA_INIT_COUNT
	.align		4
        /*0038*/ 	.byte	0x02, 0x4a
	.zero		1
	.zero		1


	//----- nvinfo : EIATTR_EXIT_INSTR_OFFSETS
	.align		4
        /*003c*/ 	.byte	0x04, 0x1c
        /*003e*/ 	.short	(.L_89 - .L_88)


	//   ....[0]....
.L_88:
        /*0040*/ 	.word	0x000001f0


	//   ....[1]....
        /*0044*/ 	.word	0x00000270


	//----- nvinfo : EIATTR_CBANK_PARAM_SIZE
	.align		4
.L_89:
        /*0048*/ 	.byte	0x03, 0x19
        /*004a*/ 	.short	0x0010


	//----- nvinfo : EIATTR_PARAM_CBANK
	.align		4
        /*004c*/ 	.byte	0x04, 0x0a
        /*004e*/ 	.short	(.L_91 - .L_90)
	.align		4
.L_90:
        /*0050*/ 	.word	index@(.nv.constant0._Z7reduce0PfS_)
        /*0054*/ 	.short	0x0380
        /*0056*/ 	.short	0x0010


	//----- nvinfo : EIATTR_SW_WAR
	.align		4
.L_91:
        /*0058*/ 	.byte	0x04, 0x36
        /*005a*/ 	.short	(.L_93 - .L_92)
.L_92:
        /*005c*/ 	.word	0x00000008
.L_93:


//--------------------- .nv.callgraph             --------------------------
	.section	.nv.callgraph,"",@"SHT_CUDA_CALLGRAPH"
	.align	4
	.sectionentsize	8
	.align		4
        /*0000*/ 	.word	0x00000000
	.align		4
        /*0004*/ 	.word	0xffffffff
	.align		4
        /*0008*/ 	.word	0x00000000
	.align		4
        /*000c*/ 	.word	0xfffffffe
	.align		4
        /*0010*/ 	.word	0x00000000
	.align		4
        /*0014*/ 	.word	0xfffffffd
	.align		4
        /*0018*/ 	.word	0x00000000
	.align		4
        /*001c*/ 	.word	0xfffffffc


//--------------------- .text._Z7reduce4PfS_i     --------------------------
	.section	.text._Z7reduce4PfS_i,"ax",@progbits
	.align	128
        .global         _Z7reduce4PfS_i
        .type           _Z7reduce4PfS_i,@function
        .size           _Z7reduce4PfS_i,(.L_x_18 - _Z7reduce4PfS_i)
        .other          _Z7reduce4PfS_i,@"STO_CUDA_ENTRY STV_DEFAULT"
_Z7reduce4PfS_i:
.text._Z7reduce4PfS_i:
[----:B------:R-:W-:Y:S01]  /*0000*/  LDC R1, c[0x0][0x37c] ;  /* 0x0000df00ff017b82 */ /* 0x000fe20000000800 */
[----:B------:R-:W0:Y:S01]  /*0010*/  S2R R3, SR_TID.X ;  /* 0x0000000000037919 */ /* 0x000e220000002100 */
[----:B------:R-:W1:Y:S01]  /*0020*/  LDCU UR4, c[0x0][0x360] ;  /* 0x00006c00ff0477ac */ /* 0x000e620008000800 */
[----:B------:R-:W-:Y:S01]  /*0030*/  BSSY.RECONVERGENT B0, `(.L_x_0) ;  /* 0x0000013000007945 */ /* 0x000fe20003800200 */
[----:B------:R-:W-:Y:S01]  /*0040*/  HFMA2 R9, -RZ, RZ, 0, 0 ;  /* 0x00000000ff097431 */ /* 0x000fe200000001ff */
[----:B------:R-:W0:Y:S01]  /*0050*/  S2R R0, SR_CTAID.X ;  /* 0x0000000000007919 */ /* 0x000e220000002500 */
[----:B------:R-:W2:Y:S01]  /*0060*/  LDCU UR5, c[0x0][0x390] ;  /* 0x00007200ff0577ac */ /* 0x000ea20008000800 */
[----:B------:R-:W3:Y:S01]  /*0070*/  LDCU.64 UR6, c[0x0][0x358] ;  /* 0x00006b00ff0677ac */ /* 0x000ee20008000a00 */
[----:B-1----:R-:W-:Y:S01]  /*0080*/  MOV R8, UR4 ;  /* 0x0000000400087c02 */ /* 0x002fe20008000f00 */
[----:B0-----:R-:W-:-:S05]  /*0090*/  IMAD R2, R0, UR4, R3 ;  /* 0x0000000400027c24 */ /* 0x001fca000f8e0203 */
[----:B--2---:R-:W-:-:S13]  /*00a0*/  ISETP.GE.U32.AND P0, PT, R2, UR5, PT ;  /* 0x0000000502007c0c */ /* 0x004fda000bf06070 */
[----:B---3--:R-:W-:Y:S05]  /*00b0*/  @P0 BRA `(.L_x_1) ;  /* 0x0000000000280947 */ /* 0x008fea0003800000 */
[----:B------:R-:W0:Y:S01]  /*00c0*/  LDC.64 R6, c[0x0][0x380] ;  /* 0x0000e000ff067b82 */ /* 0x000e220000000a00 */
[----:B------:R-:W1:Y:S01]  /*00d0*/  LDCU UR4, c[0x0][0x370] ;  /* 0x00006e00ff0477ac */ /* 0x000e620008000800 */
[----:B------:R-:W-:Y:S01]  /*00e0*/  MOV R9, RZ ;  /* 0x000000ff00097202 */ /* 0x000fe20000000f00 */
[----:B-1----:R-:W-:-:S07]  /*00f0*/  IMAD R11, R8, UR4, RZ ;  /* 0x00000004080b7c24 */ /* 0x002fce000f8e02ff */
.L_x_2:
[----:B0-----:R-:W-:-:S06]  /*0100*/  IMAD.WIDE.U32 R4, R2, 0x4, R6 ;  /* 0x0000000402047825 */ /* 0x001fcc00078e0006 */
[----:B------:R-:W2:Y:S01]  /*0110*/  LDG.E R4, desc[UR6][R4.64] ;  /* 0x0000000604047981 */ /* 0x000ea2000c1e1900 */
[----:B------:R-:W-:-:S04]  /*0120*/  IADD3 R2, PT, PT, R11, R2, RZ ;  /* 0x000000020b027210 */ /* 0x000fc80007ffe0ff */
[----:B------:R-:W-:Y:S01]  /*0130*/  ISETP.GE.U32.AND P0, PT, R2, UR5, PT ;  /* 0x0000000502007c0c */ /* 0x000fe2000bf06070 */
[----:B--2---:R-:W-:-:S12]  /*0140*/  FADD R9, R4, R9 ;  /* 0x0000000904097221 */ /* 0x004fd80000000000 */
[----:B------:R-:W-:Y:S05]  /*0150*/  @!P0 BRA `(.L_x_2) ;  /* 0xfffffffc00e88947 */ /* 0x000fea000383ffff */
.L_x_1:
[----:B------:R-:W-:Y:S05]  /*0160*/  BSYNC.RECONVERGENT B0 ;  /* 0x0000000000007941 */ /* 0x000fea0003800200 */
.L_x_0:
[----:B------:R-:W0:Y:S01]  /*0170*/  S2UR UR5, SR_CgaCtaId ;  /* 0x00000000000579c3 */ /* 0x000e220000008800 */
[----:B------:R-:W-:Y:S01]  /*0180*/  UMOV UR4, 0x400 ;  /* 0x0000040000047882 */ /* 0x000fe20000000000 */
[----:B------:R-:W-:Y:S02]  /*0190*/  ISETP.GE.U32.AND P1, PT, R8, 0x42, PT ;  /* 0x000000420800780c */ /* 0x000fe40003f26070 */
[----:B------:R-:W-:Y:S01]  /*01a0*/  ISETP.GT.U32.AND P0, PT, R3, 0x1f, PT ;  /* 0x0000001f0300780c */ /* 0x000fe20003f04070 */
[----:B0-----:R-:W-:-:S06]  /*01b0*/  ULEA UR4, UR5, UR4, 0x18 ;  /* 0x0000000405047291 */ /* 0x001fcc000f8ec0ff */
[----:B------:R-:W-:-:S05]  /*01c0*/  LEA R2, R3, UR4, 0x2 ;  /* 0x0000000403027c11 */ /* 0x000fca000f8e10ff */
[----:B------:R0:W-:Y:S01]  /*01d0*/  STS [R2], R9 ;  /* 0x0000000902007388 */ /* 0x0001e20000000800 */
[----:B------:R-:W-:Y:S06]  /*01e0*/  BAR.SYNC.DEFER_BLOCKING 0x0 ;  /* 0x0000000000007b1d */ /* 0x000fec0000010000 */
[----:B------:R-:W-:Y:S05]  /*01f0*/  @!P1 BRA `(.L_x_3) ;  /* 0x00000000002c9947 */ /* 0x000fea0003800000 */
.L_x_4:
[----:B------:R-:W-:-:S04]  /*0200*/  SHF.R.U32.HI R6, RZ, 0x1, R8 ;  /* 0x00000001ff067819 */ /* 0x000fc80000011608 */
[----:B------:R-:W-:-:S13]  /*0210*/  ISETP.GE.U32.AND P1, PT, R3, R6, PT ;  /* 0x000000060300720c */ /* 0x000fda0003f26070 */
[----:B------:R-:W-:Y:S01]  /*0220*/  @!P1 LEA R4, R6, R2, 0x2 ;  /* 0x0000000206049211 */ /* 0x000fe200078e10ff */
[----:B------:R-:W-:Y:S05]  /*0230*/  @!P1 LDS R5, [R2] ;  /* 0x0000000002059984 */ /* 0x000fea0000000800 */
[----:B------:R-:W1:Y:S02]  /*0240*/  @!P1 LDS R4, [R4] ;  /* 0x0000000004049984 */ /* 0x000e640000000800 */
[----:B-1----:R-:W-:-:S05]  /*0250*/  @!P1 FADD R5, R4, R5 ;  /* 0x0000000504059221 */ /* 0x002fca0000000000 */
[----:B------:R1:W-:Y:S01]  /*0260*/  @!P1 STS [R2], R5 ;  /* 0x0000000502009388 */ /* 0x0003e20000000800 */
[----:B------:R-:W-:Y:S01]  /*0270*/  BAR.SYNC.DEFER_BLOCKING 0x0 ;  /* 0x0000000000007b1d */ /* 0x000fe20000010000 */
[----:B------:R-:W-:Y:S02]  /*0280*/  ISETP.GT.U32.AND P1, PT, R8, 0x83, PT ;  /* 0x000000830800780c */ /* 0x000fe40003f24070 */
[----:B------:R-:W-:-:S11]  /*0290*/  MOV R8, R6 ;  /* 0x0000000600087202 */ /* 0x000fd60000000f00 */
[----:B-1----:R-:W-:Y:S05]  /*02a0*/  @P1 BRA `(.L_x_4) ;  /* 0xfffffffc00d41947 */ /* 0x002fea000383ffff */
.L_x_3:
[----:B------:R-:W-:Y:S05]  /*02b0*/  @P0 EXIT ;  /* 0x000000000000094d */ /* 0x000fea0003800000 */
[----:B------:R-:W-:Y:S01]  /*02c0*/  LDS R4, [R2+0x80] ;  /* 0x0000800002047984 */ /* 0x000fe20000000800 */
[----:B------:R-:W-:-:S03]  /*02d0*/  ISETP.NE.AND P0, PT, R3, RZ, PT ;  /* 0x000000ff0300720c */ /* 0x000fc60003f05270 */
[----:B------:R-:W1:Y:S02]  /*02e0*/  LDS R5, [R2] ;  /* 0x0000000002057984 */ /* 0x000e640000000800 */
[----:B-1----:R-:W-:-:S05]  /*02f0*/  FADD R5, R4, R5 ;  /* 0x0000000504057221 */ /* 0x002fca0000000000 */
[----:B------:R-:W-:Y:S04]  /*0300*/  STS [R2], R5 ;  /* 0x0000000502007388 */ /* 0x000fe80000000800 */
[----:B------:R-:W-:Y:S04]  /*0310*/  LDS R4, [R2+0x40] ;  /* 0x0000400002047984 */ /* 0x000fe80000000800 */
[----:B------:R-:W1:Y:S02]  /*0320*/  LDS R7, [R2] ;  /* 0x0000000002077984 */ /* 0x000e640000000800 */
[----:B-1----:R-:W-:-:S05]  /*0330*/  FADD R7, R4, R7 ;  /* 0x0000000704077221 */ /* 0x002fca0000000000 */
[----:B------:R-:W-:Y:S04]  /*0340*/  STS [R2], R7 ;  /* 0x0000000702007388 */ /* 0x000fe80000000800 */
[----:B------:R-:W-:Y:S04]  /*0350*/  LDS R4, [R2+0x20] ;  /* 0x0000200002047984 */ /* 0x000fe80000000800 */
[----:B0-----:R-:W0:Y:S02]  /*0360*/  LDS R9, [R2] ;  /* 0x0000000002097984 */ /* 0x001e240000000800 */
[----:B0-----:R-:W-:-:S05]  /*0370*/  FADD R9, R4, R9 ;  /* 0x0000000904097221 */ /* 0x001fca0000000000 */
[----:B------:R-:W-:Y:S04]  /*0380*/  STS [R2], R9 ;  /* 0x0000000902007388 */ /* 0x000fe80000000800 */
[----:B------:R-:W-:Y:S04]  /*0390*/  LDS R4, [R2+0x10] ;  /* 0x0000100002047984 */ /* 0x000fe80000000800 */
[----:B------:R-:W0:Y:S02]  /*03a0*/  LDS R11, [R2] ;  /* 0x00000000020b7984 */ /* 0x000e240000000800 */
        /* <DEDUP_REMOVED lines=9> */
[----:B------:R0:W-:Y:S01]  /*0440*/  STS [R2], R7 ;  /* 0x0000000702007388 */ /* 0x0001e20000000800 */
[----:B------:R-:W-:Y:S05]  /*0450*/  @P0 EXIT ;  /* 0x000000000000094d */ /* 0x000fea0003800000 */
[----:B------:R-:W1:Y:S01]  /*0460*/  S2UR UR5, SR_CgaCtaId ;  /* 0x00000000000579c3 */ /* 0x000e620000008800 */
[----:B------:R-:W-:-:S07]  /*0470*/  UMOV UR4, 0x400 ;  /* 0x0000040000047882 */ /* 0x000fce0000000000 */
[----:B0-----:R-:W0:Y:S01]  /*0480*/  LDC.64 R2, c[0x0][0x388] ;  /* 0x0000e200ff027b82 */ /* 0x001e220000000a00 */
[----:B-1----:R-:W-:Y:S01]  /*0490*/  ULEA UR4, UR5, UR4, 0x18 ;  /* 0x0000000405047291 */ /* 0x002fe2000f8ec0ff */
[----:B0-----:R-:W-:-:S08]  /*04a0*/  IMAD.WIDE.U32 R2, R0, 0x4, R2 ;  /* 0x0000000400027825 */ /* 0x001fd000078e0002 */
[----:B------:R-:W0:Y:S04]  /*04b0*/  LDS R5, [UR4] ;  /* 0x00000004ff057984 */ /* 0x000e280008000800 */
[----:B0-----:R-:W-:Y:S01]  /*04c0*/  STG.E desc[UR6][R2.64], R5 ;  /* 0x0000000502007986 */ /* 0x001fe2000c101906 */
[----:B------:R-:W-:Y:S05]  /*04d0*/  EXIT ;  /* 0x000000000000794d */ /* 0x000fea0003800000 */
.L_x_5:
[----:B------:R-:W-:-:S00]  /*04e0*/  BRA `(.L_x_5) ;  /* 0xfffffffc00fc7947 */ /* 0x000fc0000383ffff */
[----:B------:R-:W-:-:S00]  /*04f0*/  NOP ;  /* 0x0000000000007918 */ /* 0x000fc00000000000 */
        /* <DEDUP_REMOVED lines=8> */
.L_x_18:


//--------------------- .text._Z7reduce3PfS_      --------------------------
	.section	.text._Z7reduce3PfS_,"ax",@progbits
	.align	128
        .global         _Z7reduce3PfS_
        .type           _Z7reduce3PfS_,@function
        .size           _Z7reduce3PfS_,(.L_x_19 - _Z7reduce3PfS_)
        .other          _Z7reduce3PfS_,@"STO_CUDA_ENTRY STV_DEFAULT"
_Z7reduce3PfS_:
.text._Z7reduce3PfS_:
[----:B------:R-:W-:Y:S01]  /*0000*/  LDC R1, c[0x0][0x37c] ;  /* 0x0000df00ff017b82 */ /* 0x000fe20000000800 */
[----:B------:R-:W0:Y:S01]  /*0010*/  S2R R0, SR_CTAID.X ;  /* 0x0000000000007919 */ /* 0x000e220000002500 */
[----:B------:R-:W0:Y:S06]  /*0020*/  LDCU UR8, c[0x0][0x360] ;  /* 0x00006c00ff0877ac */ /* 0x000e2c0008000800 */
[----:B------:R-:W1:Y:S01]  /*0030*/  LDC.64 R6, c[0x0][0x380] ;  /* 0x0000e000ff067b82 */ /* 0x000e620000000a00 */
[----:B------:R-:W2:Y:S01]  /*0040*/  S2R R2, SR_TID.X ;  /* 0x0000000000027919 */ /* 0x000ea20000002100 */
[----:B------:R-:W3:Y:S01]  /*0050*/  LDCU.64 UR6, c[0x0][0x358] ;  /* 0x00006b00ff0677ac */ /* 0x000ee20008000a00 */
[----:B0-----:R-:W-:-:S05]  /*0060*/  IMAD R3, R0, UR8, RZ ;  /* 0x0000000800037c24 */ /* 0x001fca000f8e02ff */
[----:B--2---:R-:W-:-:S04]  /*0070*/  LEA R3, R3, R2, 0x1 ;  /* 0x0000000203037211 */ /* 0x004fc800078e08ff */
[C---:B------:R-:W-:Y:S01]  /*0080*/  IADD3 R9, PT, PT, R3.reuse, UR8, RZ ;  /* 0x0000000803097c10 */ /* 0x040fe2000fffe0ff */
[----:B-1----:R-:W-:-:S04]  /*0090*/  IMAD.WIDE.U32 R4, R3, 0x4, R6 ;  /* 0x0000000403047825 */ /* 0x002fc800078e0006 */
[----:B------:R-:W-:Y:S02]  /*00a0*/  IMAD.WIDE.U32 R6, R9, 0x4, R6 ;  /* 0x0000000409067825 */ /* 0x000fe400078e0006 */
[----:B---3--:R-:W2:Y:S04]  /*00b0*/  LDG.E R4, desc[UR6][R4.64] ;  /* 0x0000000604047981 */ /* 0x008ea8000c1e1900 */
[----:B------:R-:W2:Y:S01]  /*00c0*/  LDG.E R7, desc[UR6][R6.64] ;  /* 0x0000000606077981 */ /* 0x000ea2000c1e1900 */
[----:B------:R-:W0:Y:S01]  /*00d0*/  S2UR UR5, SR_CgaCtaId ;  /* 0x00000000000579c3 */ /* 0x000e220000008800 */
[----:B------:R-:W-:Y:S01]  /*00e0*/  UMOV UR4, 0x400 ;  /* 0x0000040000047882 */ /* 0x000fe20000000000 */
[----:B------:R-:W-:Y:S01]  /*00f0*/  UISETP.GE.U32.AND UP0, UPT, UR8, 0x42, UPT ;  /* 0x000000420800788c */ /* 0x000fe2000bf06070 */
[----:B------:R-:W-:Y:S01]  /*0100*/  ISETP.GT.U32.AND P0, PT, R2, 0x1f, PT ;  /* 0x0000001f0200780c */ /* 0x000fe20003f04070 */
[----:B0-----:R-:W-:-:S06]  /*0110*/  ULEA UR4, UR5, UR4, 0x18 ;  /* 0x0000000405047291 */ /* 0x001fcc000f8ec0ff */
[----:B------:R-:W-:Y:S01]  /*0120*/  LEA R3, R2, UR4, 0x2 ;  /* 0x0000000402037c11 */ /* 0x000fe2000f8e10ff */
[----:B--2---:R-:W-:-:S05]  /*0130*/  FADD R8, R4, R7 ;  /* 0x0000000704087221 */ /* 0x004fca0000000000 */
[----:B------:R0:W-:Y:S01]  /*0140*/  STS [R3], R8 ;  /* 0x0000000803007388 */ /* 0x0001e20000000800 */
[----:B------:R-:W-:Y:S06]  /*0150*/  BAR.SYNC.DEFER_BLOCKING 0x0 ;  /* 0x0000000000007b1d */ /* 0x000fec0000010000 */
[----:B------:R-:W-:Y:S05]  /*0160*/  BRA.U !UP0, `(.L_x_6) ;  /* 0x0000000108307547 */ /* 0x000fea000b800000 */
[----:B------:R-:W-:-:S07]  /*0170*/  MOV R4, UR8 ;  /* 0x0000000800047c02 */ /* 0x000fce0008000f00 */
.L_x_7:
        /* <DEDUP_REMOVED lines=11> */
.L_x_6:
        /* <DEDUP_REMOVED lines=35> */
.L_x_8:
        /* <DEDUP_REMOVED lines=10> */
.L_x_19:


//--------------------- .text._Z7reduce2PfS_      --------------------------
	.section	.text._Z7reduce2PfS_,"ax",@progbits
	.align	128
        .global         _Z7reduce2PfS_
        .type           _Z7reduce2PfS_,@function
        .size           _Z7reduce2PfS_,(.L_x_20 - _Z7reduce2PfS_)
        .other          _Z7reduce2PfS_,@"STO_CUDA_ENTRY STV_DEFAULT"
_Z7reduce2PfS_:
.text._Z7reduce2PfS_:
[----:B------:R-:W-:Y:S01]  /*0000*/  LDC R1, c[0x0][0x37c] ;  /* 0x0000df00ff017b82 */ /* 0x000fe20000000800 */
[----:B------:R-:W0:Y:S07]  /*0010*/  S2R R3, SR_TID.X ;  /* 0x0000000000037919 */ /* 0x000e2e0000002100 */
[----:B------:R-:W1:Y:S01]  /*0020*/  LDC.64 R4, c[0x0][0x380] ;  /* 0x0000e000ff047b82 */ /* 0x000e620000000a00 */
[----:B------:R-:W0:Y:S01]  /*0030*/  LDCU UR8, c[0x0][0x360] ;  /* 0x00006c00ff0877ac */ /* 0x000e220008000800 */
[----:B------:R-:W0:Y:S01]  /*0040*/  S2R R0, SR_CTAID.X ;  /* 0x0000000000007919 */ /* 0x000e220000002500 */
[----:B------:R-:W2:Y:S01]  /*0050*/  LDCU.64 UR6, c[0x0][0x358] ;  /* 0x00006b00ff0677ac */ /* 0x000ea20008000a00 */
[----:B0-----:R-:W-:-:S04]  /*0060*/  IMAD R7, R0, UR8, R3 ;  /* 0x0000000800077c24 */ /* 0x001fc8000f8e0203 */
[----:B-1----:R-:W-:-:S06]  /*0070*/  IMAD.WIDE.U32 R4, R7, 0x4, R4 ;  /* 0x0000000407047825 */ /* 0x002fcc00078e0004 */
[----:B--2---:R-:W2:Y:S01]  /*0080*/  LDG.E R4, desc[UR6][R4.64] ;  /* 0x0000000604047981 */ /* 0x004ea2000c1e1900 */
[----:B------:R-:W0:Y:S01]  /*0090*/  S2UR UR5, SR_CgaCtaId ;  /* 0x00000000000579c3 */ /* 0x000e220000008800 */
[----:B------:R-:W-:Y:S01]  /*00a0*/  UMOV UR4, 0x400 ;  /* 0x0000040000047882 */ /* 0x000fe20000000000 */
[----:B------:R-:W-:Y:S01]  /*00b0*/  UISETP.GE.U32.AND UP0, UPT, UR8, 0x42, UPT ;  /* 0x000000420800788c */ /* 0x000fe2000bf06070 */
[----:B------:R-:W-:Y:S01]  /*00c0*/  ISETP.GT.U32.AND P0, PT, R3, 0x1f, PT ;  /* 0x0000001f0300780c */ /* 0x000fe20003f04070 */
[----:B0-----:R-:W-:-:S06]  /*00d0*/  ULEA UR4, UR5, UR4, 0x18 ;  /* 0x0000000405047291 */ /* 0x001fcc000f8ec0ff */
[----:B------:R-:W-:-:S05]  /*00e0*/  LEA R7, R3, UR4, 0x2 ;  /* 0x0000000403077c11 */ /* 0x000fca000f8e10ff */
[----:B--2---:R0:W-:Y:S01]  /*00f0*/  STS [R7], R4 ;  /* 0x0000000407007388 */ /* 0x0041e20000000800 */
[----:B------:R-:W-:Y:S06]  /*0100*/  BAR.SYNC.DEFER_BLOCKING 0x0 ;  /* 0x0000000000007b1d */ /* 0x000fec0000010000 */
[----:B------:R-:W-:Y:S05]  /*0110*/  BRA.U !UP0, `(.L_x_9) ;  /* 0x0000000108307547 */ /* 0x000fea000b800000 */
[----:B------:R-:W-:-:S07]  /*0120*/  MOV R2, UR8 ;  /* 0x0000000800027c02 */ /* 0x000fce0008000f00 */
.L_x_10:
[----:B------:R-:W-:-:S04]  /*0130*/  SHF.R.U32.HI R8, RZ, 0x1, R2 ;  /* 0x00000001ff087819 */ /* 0x000fc80000011602 */
[----:B------:R-:W-:-:S13]  /*0140*/  ISETP.GE.U32.AND P1, PT, R3, R8, PT ;  /* 0x000000080300720c */ /* 0x000fda0003f26070 */
[----:B0-----:R-:W-:Y:S01]  /*0150*/  @!P1 LEA R4, R8, R7, 0x2 ;  /* 0x0000000708049211 */ /* 0x001fe200078e10ff */
[----:B------:R-:W-:Y:S05]  /*0160*/  @!P1 LDS R5, [R7] ;  /* 0x0000000007059984 */ /* 0x000fea0000000800 */
[----:B------:R-:W0:Y:S02]  /*0170*/  @!P1 LDS R4, [R4] ;  /* 0x0000000004049984 */ /* 0x000e240000000800 */
[----:B0-----:R-:W-:-:S05]  /*0180*/  @!P1 FADD R6, R4, R5 ;  /* 0x0000000504069221 */ /* 0x001fca0000000000 */
[----:B------:R1:W-:Y:S01]  /*0190*/  @!P1 STS [R7], R6 ;  /* 0x0000000607009388 */ /* 0x0003e20000000800 */
[----:B------:R-:W-:Y:S01]  /*01a0*/  BAR.SYNC.DEFER_BLOCKING 0x0 ;  /* 0x0000000000007b1d */ /* 0x000fe20000010000 */
[----:B------:R-:W-:Y:S02]  /*01b0*/  ISETP.GT.U32.AND P1, PT, R2, 0x83, PT ;  /* 0x000000830200780c */ /* 0x000fe40003f24070 */
[----:B------:R-:W-:-:S11]  /*01c0*/  MOV R2, R8 ;  /* 0x0000000800027202 */ /* 0x000fd60000000f00 */
[----:B-1----:R-:W-:Y:S05]  /*01d0*/  @P1 BRA `(.L_x_10) ;  /* 0xfffffffc00d41947 */ /* 0x002fea000383ffff */
.L_x_9:
[----:B------:R-:W-:Y:S05]  /*01e0*/  @P0 EXIT ;  /* 0x000000000000094d */ /* 0x000fea0003800000 */
[----:B------:R-:W-:Y:S01]  /*01f0*/  LDS R2, [R7+0x80] ;  /* 0x0000800007027984 */ /* 0x000fe20000000800 */
[----:B------:R-:W-:-:S03]  /*0200*/  ISETP.NE.AND P0, PT, R3, RZ, PT ;  /* 0x000000ff0300720c */ /* 0x000fc60003f05270 */
[----:B------:R-:W1:Y:S02]  /*0210*/  LDS R5, [R7] ;  /* 0x0000000007057984 */ /* 0x000e640000000800 */
[----:B-1----:R-:W-:-:S05]  /*0220*/  FADD R2, R2, R5 ;  /* 0x0000000502027221 */ /* 0x002fca0000000000 */
[----:B------:R-:W-:Y:S04]  /*0230*/  STS [R7], R2 ;  /* 0x0000000207007388 */ /* 0x000fe80000000800 */
[----:B0-----:R-:W-:Y:S04]  /*0240*/  LDS R4, [R7+0x40] ;  /* 0x0000400007047984 */ /* 0x001fe80000000800 */
        /* <DEDUP_REMOVED lines=22> */
[----:B------:R-:W2:Y:S01]  /*03b0*/  LDC.64 R2, c[0x0][0x388] ;  /* 0x0000e200ff027b82 */ /* 0x000ea20000000a00 */
[----:B-1----:R-:W-:Y:S01]  /*03c0*/  ULEA UR4, UR5, UR4, 0x18 ;  /* 0x0000000405047291 */ /* 0x002fe2000f8ec0ff */
[----:B--2---:R-:W-:-:S08]  /*03d0*/  IMAD.WIDE.U32 R2, R0, 0x4, R2 ;  /* 0x0000000400027825 */ /* 0x004fd000078e0002 */
[----:B------:R-:W1:Y:S04]  /*03e0*/  LDS R5, [UR4] ;  /* 0x00000004ff057984 */ /* 0x000e680008000800 */
[----:B-1----:R-:W-:Y:S01]  /*03f0*/  STG.E desc[UR6][R2.64], R5 ;  /* 0x0000000502007986 */ /* 0x002fe2000c101906 */
[----:B------:R-:W-:Y:S05]  /*0400*/  EXIT ;  /* 0x000000000000794d */ /* 0x000fea0003800000 */
.L_x_11:
        /* <DEDUP_REMOVED lines=15> */
.L_x_20:


//--------------------- .text._Z7reduce1PfS_      --------------------------
	.section	.text._Z7reduce1PfS_,"ax",@progbits
	.align	128
        .global         _Z7reduce1PfS_
        .type           _Z7reduce1PfS_,@function
        .size           _Z7reduce1PfS_,(.L_x_21 - _Z7reduce1PfS_)
        .other          _Z7reduce1PfS_,@"STO_CUDA_ENTRY STV_DEFAULT"
_Z7reduce1PfS_:
.text._Z7reduce1PfS_:
        /* <DEDUP_REMOVED lines=12> */
[----:B------:R-:W-:Y:S01]  /*00c0*/  ISETP.NE.AND P0, PT, R6, RZ, PT ;  /* 0x000000ff0600720c */ /* 0x000fe20003f05270 */
[----:B0-----:R-:W-:-:S06]  /*00d0*/  ULEA UR4, UR5, UR4, 0x18 ;  /* 0x0000000405047291 */ /* 0x001fcc000f8ec0ff */
[----:B------:R-:W-:-:S05]  /*00e0*/  LEA R5, R6, UR4, 0x2 ;  /* 0x0000000406057c11 */ /* 0x000fca000f8e10ff */
[----:B--2---:R0:W-:Y:S01]  /*00f0*/  STS [R5], R2 ;  /* 0x0000000205007388 */ /* 0x0041e20000000800 */
[----:B------:R-:W-:Y:S06]  /*0100*/  BAR.SYNC.DEFER_BLOCKING 0x0 ;  /* 0x0000000000007b1d */ /* 0x000fec0000010000 */
[----:B------:R-:W-:Y:S05]  /*0110*/  BRA.U !UP0, `(.L_x_12) ;  /* 0x0000000108307547 */ /* 0x000fea000b800000 */
[----:B------:R-:W-:-:S07]  /*0120*/  IMAD.U32 R0, RZ, RZ, UR8 ;  /* 0x00000008ff007e24 */ /* 0x000fce000f8e00ff */
.L_x_13:
        /* <DEDUP_REMOVED lines=8> */
[----:B------:R-:W-:Y:S01]  /*01b0*/  ISETP.GT.U32.AND P1, PT, R0, 0x3, PT ;  /* 0x000000030000780c */ /* 0x000fe20003f24070 */
[----:B------:R-:W-:-:S12]  /*01c0*/  IMAD.MOV.U32 R0, RZ, RZ, R8 ;  /* 0x000000ffff007224 */ /* 0x000fd800078e0008 */
[----:B-1----:R-:W-:Y:S05]  /*01d0*/  @P1 BRA `(.L_x_13) ;  /* 0xfffffffc00d41947 */ /* 0x002fea000383ffff */
.L_x_12:
        /* <DEDUP_REMOVED lines=9> */
.L_x_14:
        /* <DEDUP_REMOVED lines=9> */
.L_x_21:


//--------------------- .text._Z7reduce0PfS_      --------------------------
	.section	.text._Z7reduce0PfS_,"ax",@progbits
	.align	128
        .global         _Z7reduce0PfS_
        .type           _Z7reduce0PfS_,@function
        .size           _Z7reduce0PfS_,(.L_x_22 - _Z7reduce0PfS_)
        .other          _Z7reduce0PfS_,@"STO_CUDA_ENTRY STV_DEFAULT"
_Z7reduce0PfS_:
.text._Z7reduce0PfS_:
        /* <DEDUP_REMOVED lines=18> */
[----:B------:R-:W-:-:S07]  /*0120*/  HFMA2 R0, -RZ, RZ, 0, 5.9604644775390625e-08 ;  /* 0x00000001ff007431 */ /* 0x000fce00000001ff */
.L_x_16:
[----:B------:R-:W-:-:S05]  /*0130*/  SHF.L.U32 R8, R0, 0x1, RZ ;  /* 0x0000000100087819 */ /* 0x000fca00000006ff */
[----:B0-----:R-:W-:-:S05]  /*0140*/  VIADD R2, R8, 0xffffffff ;  /* 0xffffffff08027836 */ /* 0x001fca0000000000 */
[----:B------:R-:W-:-:S13]  /*0150*/  LOP3.LUT P1, RZ, R2, R7, RZ, 0xc0, !PT ;  /* 0x0000000702ff7212 */ /* 0x000fda000782c0ff */
[----:B------:R-:W-:Y:S01]  /*0160*/  @!P1 LEA R2, R0, R5, 0x2 ;  /* 0x0000000500029211 */ /* 0x000fe200078e10ff */
[----:B------:R-:W-:Y:S01]  /*0170*/  @!P1 LDS R3, [R5] ;  /* 0x0000000005039984 */ /* 0x000fe20000000800 */
[----:B------:R-:W-:-:S04]  /*0180*/  IMAD.MOV.U32 R0, RZ, RZ, R8 ;  /* 0x000000ffff007224 */ /* 0x000fc800078e0008 */
[----:B------:R-:W0:Y:S02]  /*0190*/  @!P1 LDS R2, [R2] ;  /* 0x0000000002029984 */ /* 0x000e240000000800 */
[----:B0-----:R-:W-:-:S05]  /*01a0*/  @!P1 FADD R4, R2, R3 ;  /* 0x0000000302049221 */ /* 0x001fca0000000000 */
[----:B------:R1:W-:Y:S01]  /*01b0*/  @!P1 STS [R5], R4 ;  /* 0x0000000405009388 */ /* 0x0003e20000000800 */
[----:B------:R-:W-:Y:S01]  /*01c0*/  BAR.SYNC.DEFER_BLOCKING 0x0 ;  /* 0x0000000000007b1d */ /* 0x000fe20000010000 */
[----:B------:R-:W-:-:S13]  /*01d0*/  ISETP.GE.U32.AND P1, PT, R8, UR8, PT ;  /* 0x0000000808007c0c */ /* 0x000fda000bf26070 */
[----:B-1----:R-:W-:Y:S05]  /*01e0*/  @!P1 BRA `(.L_x_16) ;  /* 0xfffffffc00d09947 */ /* 0x002fea000383ffff */
.L_x_15:
        /* <DEDUP_REMOVED lines=9> */
.L_x_17:
        /* <DEDUP_REMOVED lines=16> */
.L_x_22:


//--------------------- .nv.shared._Z7reduce4PfS_i --------------------------
	.section	.nv.shared._Z7reduce4PfS_i,"aw",@nobits
	.sectionflags	@""
	.align	16
	.zero		1024


//--------------------- .nv.shared.reserved.0     --------------------------
	.section	.nv.shared.reserved.0,"aw",@nobits
	.weak		__nv_reservedSMEM_offset_0_alias
	.size		__nv_reservedSMEM_offset_0_alias, 0, 64
	.other		__nv_reservedSMEM_offset_0_alias,@"STO_CUDA_RESERVED_SHARED STV_DEFAULT"
__nv_reservedSMEM_offset_0_alias:
	.zero		0
	.zero		64


//--------------------- .nv.shared._Z7reduce3PfS_ --------------------------
	.section	.nv.shared._Z7reduce3PfS_,"aw",@nobits
	.sectionflags	@""
	.align	16
	.zero		1024


//--------------------- .nv.shared._Z7reduce2PfS_ --------------------------
	.section	.nv.shared._Z7reduce2PfS_,"aw",@nobits
	.sectionflags	@""
	.align	16
	.zero		1024


//--------------------- .nv.shared._Z7reduce1PfS_ --------------------------
	.section	.nv.shared._Z7reduce1PfS_,"aw",@nobits
	.sectionflags	@""
	.align	16
	.zero		1024


//--------------------- .nv.shared._Z7reduce0PfS_ --------------------------
	.section	.nv.shared._Z7reduce0PfS_,"aw",@nobits
	.sectionflags	@""
	.align	16
.nv.shared._Z7reduce0PfS_:
	.zero		2048


//--------------------- .nv.constant0._Z7reduce4PfS_i --------------------------
	.section	.nv.constant0._Z7reduce4PfS_i,"a",@progbits
	.sectionflags	@""
	.align	4
.nv.constant0._Z7reduce4PfS_i:
	.zero		916


//--------------------- .nv.constant0._Z7reduce3PfS_ --------------------------
	.section	.nv.constant0._Z7reduce3PfS_,"a",@progbits
	.sectionflags	@""
	.align	4
.nv.constant0._Z7reduce3PfS_:
	.zero		912


//--------------------- .nv.constant0._Z7reduce2PfS_ --------------------------
	.section	.nv.constant0._Z7reduce2PfS_,"a",@progbits
	.sectionflags	@""
	.align	4
.nv.constant0._Z7reduce2PfS_:
	.zero		912


//--------------------- .nv.constant0._Z7reduce1PfS_ --------------------------
	.section	.nv.constant0._Z7reduce1PfS_,"a",@progbits
	.sectionflags	@""
	.align	4
.nv.constant0._Z7reduce1PfS_:
	.zero		912


//--------------------- .nv.constant0._Z7reduce0PfS_ --------------------------
	.section	.nv.constant0._Z7reduce0PfS_,"a",@progbits
	.sectionflags	@""
	.align	4
.nv.constant0._Z7reduce0PfS_:
	.zero		912


//--------------------- SYMBOLS --------------------------

	.type		.nv.reservedSmem.offset0,@object
	.size		.nv.reservedSmem.offset0,0x4
	.type		.nv.reservedSmem.cap,@object
	.size		.nv.reservedSmem.cap,0x4
